//
// Generated by NVIDIA NVVM Compiler
//
// Compiler Build ID: CL-36424714
// Cuda compilation tools, release 13.0, V13.0.88
// Based on NVVM 20.0.0
//

.version 9.0
.target sm_100
.address_size 64

	// .globl	_Z15FragmentProgramiPhS_

.visible .entry _Z15FragmentProgramiPhS_(
	.param .u32 _Z15FragmentProgramiPhS__param_0,
	.param .u64 .ptr .align 1 _Z15FragmentProgramiPhS__param_1,
	.param .u64 .ptr .align 1 _Z15FragmentProgramiPhS__param_2
)
{
	.reg .pred 	%p<6>;
	.reg .b16 	%rs<16>;
	.reg .b32 	%r<24>;
	.reg .b64 	%rd<26>;

	ld.param.u32 	%r12, [_Z15FragmentProgramiPhS__param_0];
	ld.param.u64 	%rd15, [_Z15FragmentProgramiPhS__param_1];
	ld.param.u64 	%rd16, [_Z15FragmentProgramiPhS__param_2];
	cvta.to.global.u64 	%rd1, %rd16;
	cvta.to.global.u64 	%rd2, %rd15;
	mul.hi.s32 	%r13, %r12, 1431655766;
	shr.u32 	%r14, %r13, 31;
	add.s32 	%r1, %r13, %r14;
	mov.u32 	%r23, %tid.x;
	setp.ge.s32 	%p1, %r23, %r1;
	@%p1 bra 	$L__BB0_7;
	not.b32 	%r15, %r23;
	add.s32 	%r3, %r1, %r15;
	mul.hi.u32 	%r16, %r3, -1431655765;
	shr.u32 	%r17, %r16, 8;
	add.s32 	%r4, %r17, 1;
	and.b32  	%r18, %r17, 3;
	setp.eq.s32 	%p2, %r18, 3;
	@%p2 bra 	$L__BB0_4;
	and.b32  	%r19, %r4, 3;
	neg.s32 	%r21, %r19;
	mul.wide.u32 	%rd17, %r23, 3;
	add.s64 	%rd18, %rd17, %rd2;
	add.s64 	%rd23, %rd18, 1;
	add.s64 	%rd19, %rd17, %rd1;
	add.s64 	%rd22, %rd19, 2;
	mad.lo.s32 	%r23, %r19, 384, %r23;
$L__BB0_3:
	.pragma "nounroll";
	ld.global.u8 	%rs1, [%rd23+1];
	st.global.u8 	[%rd22+-2], %rs1;
	ld.global.u8 	%rs2, [%rd23];
	st.global.u8 	[%rd22+-1], %rs2;
	ld.global.u8 	%rs3, [%rd23+-1];
	st.global.u8 	[%rd22], %rs3;
	add.s32 	%r21, %r21, 1;
	setp.ne.s32 	%p3, %r21, 0;
	add.s64 	%rd23, %rd23, 1152;
	add.s64 	%rd22, %rd22, 1152;
	@%p3 bra 	$L__BB0_3;
$L__BB0_4:
	setp.lt.u32 	%p4, %r3, 1152;
	@%p4 bra 	$L__BB0_7;
	mul.lo.s32 	%r20, %r23, 3;
	cvt.u64.u32 	%rd20, %r20;
	add.s64 	%rd21, %rd20, 2304;
	add.s64 	%rd25, %rd2, %rd21;
	add.s64 	%rd24, %rd1, %rd21;
$L__BB0_6:
	ld.global.u8 	%rs4, [%rd25+-2302];
	st.global.u8 	[%rd24+-2304], %rs4;
	ld.global.u8 	%rs5, [%rd25+-2303];
	st.global.u8 	[%rd24+-2303], %rs5;
	ld.global.u8 	%rs6, [%rd25+-2304];
	st.global.u8 	[%rd24+-2302], %rs6;
	ld.global.u8 	%rs7, [%rd25+-1150];
	st.global.u8 	[%rd24+-1152], %rs7;
	ld.global.u8 	%rs8, [%rd25+-1151];
	st.global.u8 	[%rd24+-1151], %rs8;
	ld.global.u8 	%rs9, [%rd25+-1152];
	st.global.u8 	[%rd24+-1150], %rs9;
	ld.global.u8 	%rs10, [%rd25+2];
	st.global.u8 	[%rd24], %rs10;
	ld.global.u8 	%rs11, [%rd25+1];
	st.global.u8 	[%rd24+1], %rs11;
	ld.global.u8 	%rs12, [%rd25];
	st.global.u8 	[%rd24+2], %rs12;
	ld.global.u8 	%rs13, [%rd25+1154];
	st.global.u8 	[%rd24+1152], %rs13;
	ld.global.u8 	%rs14, [%rd25+1153];
	st.global.u8 	[%rd24+1153], %rs14;
	ld.global.u8 	%rs15, [%rd25+1152];
	st.global.u8 	[%rd24+1154], %rs15;
	add.s32 	%r23, %r23, 1536;
	add.s64 	%rd25, %rd25, 4608;
	add.s64 	%rd24, %rd24, 4608;
	setp.lt.s32 	%p5, %r23, %r1;
	@%p5 bra 	$L__BB0_6;
$L__BB0_7:
	ret;

}


// ===== COMPILED SASS (sm_100) =====

	.target	sm_100

	.elftype	@"ET_EXEC"


//--------------------- .note.nv.tkinfo           --------------------------
	.section	.note.nv.tkinfo,"",@"SHT_NOTE"
	.sectionflags	@"SHF_NOTE_NV_TKINFO"
	.tkinfo
        /*0018*/ 	.word	0x00000002
        /*0030*/ 	.string	""
        /*0030*/ 	.string	"ptxas"
        /*0030*/ 	.string	"Cuda compilation tools, release 13.0, V13.0.88"
        /*0030*/ 	.string	"Build cuda_13.0.r13.0/compiler.36424714_0"
        /*0030*/ 	.string	"-arch sm_100 -m 64 "



//--------------------- .note.nv.cuinfo           --------------------------
	.section	.note.nv.cuinfo,"",@"SHT_NOTE"
	.sectionflags	@"SHF_NOTE_NV_CUINFO"
        /*0018*/ 	.short	0x0002
        /*001a*/ 	.short	0x0064
        /*001c*/ 	.short	0x0082
	.zero		2


//--------------------- .nv.info                  --------------------------
	.section	.nv.info,"",@"SHT_CUDA_INFO"
	.align	4


	//----- nvinfo : EIATTR_REGCOUNT
	.align		4
        /*0000*/ 	.byte	0x04, 0x2f
        /*0002*/ 	.short	(.L_1 - .L_0)
	.align		4
.L_0:
        /*0004*/ 	.word	index@(_Z15FragmentProgramiPhS_)
        /*0008*/ 	.word	0x00000014


	//----- nvinfo : EIATTR_FRAME_SIZE
	.align		4
.L_1:
        /*000c*/ 	.byte	0x04, 0x11
        /*000e*/ 	.short	(.L_3 - .L_2)
	.align		4
.L_2:
        /*0010*/ 	.word	index@(_Z15FragmentProgramiPhS_)
        /*0014*/ 	.word	0x00000000


	//----- nvinfo : EIATTR_MIN_STACK_SIZE
	.align		4
.L_3:
        /*0018*/ 	.byte	0x04, 0x12
        /*001a*/ 	.short	(.L_5 - .L_4)
	.align		4
.L_4:
        /*001c*/ 	.word	index@(_Z15FragmentProgramiPhS_)
        /*0020*/ 	.word	0x00000000
.L_5:


//--------------------- .nv.compat                --------------------------
	.section	.nv.compat,"",@"SHT_CUDA_COMPAT_INFO"
	.align	4
        /*0000*/ 	.byte	0x02, 0x09, 0x00, 0x00, 0x02, 0x02, 0x01, 0x00, 0x02, 0x05, 0x05, 0x00, 0x03, 0x07, 0x01, 0x01
        /*0010*/ 	.byte	0x02, 0x03, 0x00, 0x00, 0x02, 0x06, 0x01, 0x00, 0x04, 0x0b, 0x08, 0x00, 0x09, 0x00, 0x00, 0x00
        /*0020*/ 	.byte	0x00, 0x00, 0x00, 0x00


//--------------------- .nv.info._Z15FragmentProgramiPhS_ --------------------------
	.section	.nv.info._Z15FragmentProgramiPhS_,"",@"SHT_CUDA_INFO"
	.sectionflags	@""
	.align	4


	//----- nvinfo : EIATTR_CUDA_API_VERSION
	.align		4
        /*0000*/ 	.byte	0x04, 0x37
        /*0002*/ 	.short	(.L_7 - .L_6)
.L_6:
        /*0004*/ 	.word	0x00000082


	//----- nvinfo : EIATTR_KPARAM_INFO
	.align		4
.L_7:
        /*0008*/ 	.byte	0x04, 0x17
        /*000a*/ 	.short	(.L_9 - .L_8)
.L_8:
        /*000c*/ 	.word	0x00000000
        /*0010*/ 	.short	0x0002
        /*0012*/ 	.short	0x0010
        /*0014*/ 	.byte	0x00, 0xf5, 0x21, 0x00


	//----- nvinfo : EIATTR_KPARAM_INFO
	.align		4
.L_9:
        /*0018*/ 	.byte	0x04, 0x17
        /*001a*/ 	.short	(.L_11 - .L_10)
.L_10:
        /*001c*/ 	.word	0x00000000
        /*0020*/ 	.short	0x0001
        /*0022*/ 	.short	0x0008
        /*0024*/ 	.byte	0x00, 0xf5, 0x21, 0x00


	//----- nvinfo : EIATTR_KPARAM_INFO
	.align		4
.L_11:
        /*0028*/ 	.byte	0x04, 0x17
        /*002a*/ 	.short	(.L_13 - .L_12)
.L_12:
        /*002c*/ 	.word	0x00000000
        /*0030*/ 	.short	0x0000
        /*0032*/ 	.short	0x0000
        /*0034*/ 	.byte	0x00, 0xf0, 0x11, 0x00


	//----- nvinfo : EIATTR_SPARSE_MMA_MASK
	.align		4
.L_13:
        /*0038*/ 	.byte	0x03, 0x50
        /*003a*/ 	.short	0x0000


	//----- nvinfo : EIATTR_MAXREG_COUNT
	.align		4
        /*003c*/ 	.byte	0x03, 0x1b
        /*003e*/ 	.short	0x00ff


	//----- nvinfo : EIATTR_MERCURY_ISA_VERSION
	.align		4
        /*0040*/ 	.byte	0x03, 0x5f
        /*0042*/ 	.short	0x0101


	//----- nvinfo : EIATTR_VRC_CTA_INIT_COUNT
	.align		4
        /*0044*/ 	.byte	0x02, 0x4a
	.zero		1
	.zero		1


	//----- nvinfo : EIATTR_EXIT_INSTR_OFFSETS
	.align		4
        /*0048*/ 	.byte	0x04, 0x1c
        /*004a*/ 	.short	(.L_15 - .L_14)


	//   ....[0]....
.L_14:
        /*004c*/ 	.word	0x00000060


	//   ....[1]....
        /*0050*/ 	.word	0x000002f0


	//   ....[2]....
        /*0054*/ 	.word	0x000005c0


	//----- nvinfo : EIATTR_CRS_STACK_SIZE
	.align		4
.L_15:
        /*0058*/ 	.byte	0x04, 0x1e
        /*005a*/ 	.short	(.L_17 - .L_16)
.L_16:
        /*005c*/ 	.word	0x00000000


	//----- nvinfo : EIATTR_CBANK_PARAM_SIZE
	.align		4
.L_17:
        /*0060*/ 	.byte	0x03, 0x19
        /*0062*/ 	.short	0x0018


	//----- nvinfo : EIATTR_PARAM_CBANK
	.align		4
        /*0064*/ 	.byte	0x04, 0x0a
        /*0066*/ 	.short	(.L_19 - .L_18)
	.align		4
.L_18:
        /*0068*/ 	.word	index@(.nv.constant0._Z15FragmentProgramiPhS_)
        /*006c*/ 	.short	0x0380
        /*006e*/ 	.short	0x0018


	//----- nvinfo : EIATTR_SW_WAR
	.align		4
.L_19:
        /*0070*/ 	.byte	0x04, 0x36
        /*0072*/ 	.short	(.L_21 - .L_20)
.L_20:
        /*0074*/ 	.word	0x00000008
.L_21:


//--------------------- .nv.callgraph             --------------------------
	.section	.nv.callgraph,"",@"SHT_CUDA_CALLGRAPH"
	.align	4
	.sectionentsize	8
	.align		4
        /*0000*/ 	.word	0x00000000
	.align		4
        /*0004*/ 	.word	0xffffffff
	.align		4
        /*0008*/ 	.word	0x00000000
	.align		4
        /*000c*/ 	.word	0xfffffffe
	.align		4
        /*0010*/ 	.word	0x00000000
	.align		4
        /*0014*/ 	.word	0xfffffffd
	.align		4
        /*0018*/ 	.word	0x00000000
	.align		4
        /*001c*/ 	.word	0xfffffffc


//--------------------- .text._Z15FragmentProgramiPhS_ --------------------------
	.section	.text._Z15FragmentProgramiPhS_,"ax",@progbits
	.align	128
        .global         _Z15FragmentProgramiPhS_
        .type           _Z15FragmentProgramiPhS_,@function
        .size           _Z15FragmentProgramiPhS_,(.L_x_5 - _Z15FragmentProgramiPhS_)
        .other          _Z15FragmentProgramiPhS_,@"STO_CUDA_ENTRY STV_DEFAULT"
_Z15FragmentProgramiPhS_:
.text._Z15FragmentProgramiPhS_:
[----:B------:R-:W-:Y:S01]  /*0000*/  LDC R1, c[0x0][0x37c] ;  /* 0x0000df00ff017b82 */ /* 0x000fe20000000800 */
[----:B------:R-:W0:Y:S01]  /*0010*/  S2R R0, SR_TID.X ;  /* 0x0000000000007919 */ /* 0x000e220000002100 */
[----:B------:R-:W1:Y:S02]  /*0020*/  LDCU UR4, c[0x0][0x380] ;  /* 0x00007000ff0477ac */ /* 0x000e640008000800 */
[----:B-1----:R-:W-:-:S04]  /*0030*/  UIMAD.WIDE UR4, UR4, 0x55555556, URZ ;  /* 0x55555556040478a5 */ /* 0x002fc8000f8e02ff */
[----:B------:R-:W-:-:S06]  /*0040*/  ULEA.HI UR5, UR5, UR5, URZ, 0x1 ;  /* 0x0000000505057291 */ /* 0x000fcc000f8f08ff */
[----:B0-----:R-:W-:-:S13]  /*0050*/  ISETP.GE.AND P0, PT, R0, UR5, PT ;  /* 0x0000000500007c0c */ /* 0x001fda000bf06270 */
[----:B------:R-:W-:Y:S05]  /*0060*/  @P0 EXIT ;  /* 0x000000000000094d */ /* 0x000fea0003800000 */
[----:B------:R-:W-:Y:S01]  /*0070*/  LOP3.LUT R2, RZ, R0, RZ, 0x33, !PT ;  /* 0x00000000ff027212 */ /* 0x000fe200078e33ff */
[----:B------:R-:W0:Y:S01]  /*0080*/  LDCU.64 UR6, c[0x0][0x358] ;  /* 0x00006b00ff0677ac */ /* 0x000e220008000a00 */
[----:B------:R-:W-:Y:S03]  /*0090*/  BSSY.RECONVERGENT B0, `(.L_x_0) ;  /* 0x0000025000007945 */ /* 0x000fe60003800200 */
[----:B------:R-:W-:-:S04]  /*00a0*/  VIADD R3, R2, UR5 ;  /* 0x0000000502037c36 */ /* 0x000fc80008000000 */
[C---:B------:R-:W-:Y:S01]  /*00b0*/  IMAD.HI.U32 R2, R3.reuse, -0x55555555, RZ ;  /* 0xaaaaaaab03027827 */ /* 0x040fe200078e00ff */
[----:B------:R-:W-:-:S04]  /*00c0*/  ISETP.GE.U32.AND P0, PT, R3, 0x480, PT ;  /* 0x000004800300780c */ /* 0x000fc80003f06070 */
[----:B------:R-:W-:-:S04]  /*00d0*/  SHF.R.U32.HI R6, RZ, 0x8, R2 ;  /* 0x00000008ff067819 */ /* 0x000fc80000011602 */
[----:B------:R-:W-:-:S04]  /*00e0*/  LOP3.LUT R2, R6, 0x3, RZ, 0xc0, !PT ;  /* 0x0000000306027812 */ /* 0x000fc800078ec0ff */
[----:B------:R-:W-:-:S13]  /*00f0*/  ISETP.NE.AND P1, PT, R2, 0x3, PT ;  /* 0x000000030200780c */ /* 0x000fda0003f25270 */
[----:B0-----:R-:W-:Y:S05]  /*0100*/  @!P1 BRA `(.L_x_1) ;  /* 0x0000000000749947 */ /* 0x001fea0003800000 */
[----:B------:R-:W0:Y:S01]  /*0110*/  LDC.64 R2, c[0x0][0x388] ;  /* 0x0000e200ff027b82 */ /* 0x000e220000000a00 */
[----:B------:R-:W-:-:S05]  /*0120*/  VIADD R7, R6, 0x1 ;  /* 0x0000000106077836 */ /* 0x000fca0000000000 */
[----:B------:R-:W-:Y:S02]  /*0130*/  LOP3.LUT R7, R7, 0x3, RZ, 0xc0, !PT ;  /* 0x0000000307077812 */ /* 0x000fe400078ec0ff */
[----:B------:R-:W1:Y:S01]  /*0140*/  LDC.64 R4, c[0x0][0x390] ;  /* 0x0000e400ff047b82 */ /* 0x000e620000000a00 */
[----:B0-----:R-:W-:-:S03]  /*0150*/  IMAD.WIDE.U32 R2, R0, 0x3, R2 ;  /* 0x0000000300027825 */ /* 0x001fc600078e0002 */
[----:B------:R-:W-:Y:S01]  /*0160*/  IADD3 R8, P1, PT, R2, 0x1, RZ ;  /* 0x0000000102087810 */ /* 0x000fe20007f3e0ff */
[----:B-1----:R-:W-:-:S04]  /*0170*/  IMAD.WIDE.U32 R4, R0, 0x3, R4 ;  /* 0x0000000300047825 */ /* 0x002fc800078e0004 */
[----:B------:R-:W-:Y:S01]  /*0180*/  IMAD R0, R7, 0x180, R0 ;  /* 0x0000018007007824 */ /* 0x000fe200078e0200 */
[----:B------:R-:W-:Y:S01]  /*0190*/  IADD3 R6, P2, PT, R4, 0x2, RZ ;  /* 0x0000000204067810 */ /* 0x000fe20007f5e0ff */
[----:B------:R-:W-:Y:S02]  /*01a0*/  IMAD.X R17, RZ, RZ, R3, P1 ;  /* 0x000000ffff117224 */ /* 0x000fe400008e0603 */
[----:B------:R-:W-:Y:S02]  /*01b0*/  IMAD.MOV R7, RZ, RZ, -R7 ;  /* 0x000000ffff077224 */ /* 0x000fe400078e0a07 */
[----:B------:R-:W-:-:S08]  /*01c0*/  IMAD.X R15, RZ, RZ, R5, P2 ;  /* 0x000000ffff0f7224 */ /* 0x000fd000010e0605 */
.L_x_2:
[----:B------:R-:W-:Y:S01]  /*01d0*/  MOV R2, R8 ;  /* 0x0000000800027202 */ /* 0x000fe20000000f00 */
[----:B------:R-:W-:-:S05]  /*01e0*/  IMAD.MOV.U32 R3, RZ, RZ, R17 ;  /* 0x000000ffff037224 */ /* 0x000fca00078e0011 */
[----:B0-----:R-:W2:Y:S01]  /*01f0*/  LDG.E.U8 R9, desc[UR6][R2.64+0x1] ;  /* 0x0000010602097981 */ /* 0x001ea2000c1e1100 */
[----:B------:R-:W-:Y:S02]  /*0200*/  IMAD.MOV.U32 R4, RZ, RZ, R6 ;  /* 0x000000ffff047224 */ /* 0x000fe400078e0006 */
[----:B------:R-:W-:-:S05]  /*0210*/  IMAD.MOV.U32 R5, RZ, RZ, R15 ;  /* 0x000000ffff057224 */ /* 0x000fca00078e000f */
[----:B--2---:R0:W-:Y:S04]  /*0220*/  STG.E.U8 desc[UR6][R4.64+-0x2], R9 ;  /* 0xfffffe0904007986 */ /* 0x0041e8000c101106 */
[----:B------:R-:W2:Y:S04]  /*0230*/  LDG.E.U8 R11, desc[UR6][R2.64] ;  /* 0x00000006020b7981 */ /* 0x000ea8000c1e1100 */
[----:B--2---:R0:W-:Y:S04]  /*0240*/  STG.E.U8 desc[UR6][R4.64+-0x1], R11 ;  /* 0xffffff0b04007986 */ /* 0x0041e8000c101106 */
[----:B------:R-:W2:Y:S01]  /*0250*/  LDG.E.U8 R13, desc[UR6][R2.64+-0x1] ;  /* 0xffffff06020d7981 */ /* 0x000ea2000c1e1100 */
[----:B------:R-:W-:-:S02]  /*0260*/  IADD3 R7, PT, PT, R7, 0x1, RZ ;  /* 0x0000000107077810 */ /* 0x000fc40007ffe0ff */
[----:B------:R-:W-:Y:S02]  /*0270*/  IADD3 R8, P2, PT, R2, 0x480, RZ ;  /* 0x0000048002087810 */ /* 0x000fe40007f5e0ff */
[----:B------:R-:W-:Y:S02]  /*0280*/  ISETP.NE.AND P1, PT, R7, RZ, PT ;  /* 0x000000ff0700720c */ /* 0x000fe40003f25270 */
[----:B------:R-:W-:Y:S01]  /*0290*/  IADD3 R6, P3, PT, R4, 0x480, RZ ;  /* 0x0000048004067810 */ /* 0x000fe20007f7e0ff */
[----:B------:R-:W-:-:S04]  /*02a0*/  IMAD.X R17, RZ, RZ, R3, P2 ;  /* 0x000000ffff117224 */ /* 0x000fc800010e0603 */
[----:B------:R-:W-:Y:S01]  /*02b0*/  IMAD.X R15, RZ, RZ, R5, P3 ;  /* 0x000000ffff0f7224 */ /* 0x000fe200018e0605 */
[----:B--2---:R0:W-:Y:S05]  /*02c0*/  STG.E.U8 desc[UR6][R4.64], R13 ;  /* 0x0000000d04007986 */ /* 0x0041ea000c101106 */
[----:B------:R-:W-:Y:S05]  /*02d0*/  @P1 BRA `(.L_x_2) ;  /* 0xfffffffc00bc1947 */ /* 0x000fea000383ffff */
.L_x_1:
[----:B------:R-:W-:Y:S05]  /*02e0*/  BSYNC.RECONVERGENT B0 ;  /* 0x0000000000007941 */ /* 0x000fea0003800200 */
.L_x_0:
[----:B------:R-:W-:Y:S05]  /*02f0*/  @!P0 EXIT ;  /* 0x000000000000894d */ /* 0x000fea0003800000 */
[----:B------:R-:W1:Y:S01]  /*0300*/  LDCU.64 UR8, c[0x0][0x388] ;  /* 0x00007100ff0877ac */ /* 0x000e620008000a00 */
[----:B------:R-:W-:Y:S01]  /*0310*/  IMAD R6, R0, 0x3, RZ ;  /* 0x0000000300067824 */ /* 0x000fe200078e02ff */
[----:B------:R-:W2:Y:S04]  /*0320*/  LDCU.64 UR10, c[0x0][0x390] ;  /* 0x00007200ff0a77ac */ /* 0x000ea80008000a00 */
[----:B------:R-:W-:-:S05]  /*0330*/  IADD3 R6, P0, PT, R6, 0x900, RZ ;  /* 0x0000090006067810 */ /* 0x000fca0007f1e0ff */
[----:B0-----:R-:W-:Y:S01]  /*0340*/  IMAD.X R9, RZ, RZ, RZ, P0 ;  /* 0x000000ffff097224 */ /* 0x001fe200000e06ff */
[C---:B-1----:R-:W-:Y:S02]  /*0350*/  IADD3 R7, P1, PT, R6.reuse, UR8, RZ ;  /* 0x0000000806077c10 */ /* 0x042fe4000ff3e0ff */
[----:B--2---:R-:W-:Y:S02]  /*0360*/  IADD3 R6, P2, PT, R6, UR10, RZ ;  /* 0x0000000a06067c10 */ /* 0x004fe4000ff5e0ff */
[C---:B------:R-:W-:Y:S02]  /*0370*/  IADD3.X R8, PT, PT, R9.reuse, UR9, RZ, P1, !PT ;  /* 0x0000000909087c10 */ /* 0x040fe40008ffe4ff */
[----:B------:R-:W-:-:S09]  /*0380*/  IADD3.X R9, PT, PT, R9, UR11, RZ, P2, !PT ;  /* 0x0000000b09097c10 */ /* 0x000fd200097fe4ff */
.L_x_3:
[----:B------:R-:W-:Y:S01]  /*0390*/  MOV R2, R7 ;  /* 0x0000000700027202 */ /* 0x000fe20000000f00 */
[----:B------:R-:W-:-:S05]  /*03a0*/  IMAD.MOV.U32 R3, RZ, RZ, R8 ;  /* 0x000000ffff037224 */ /* 0x000fca00078e0008 */
[----:B--2---:R-:W2:Y:S01]  /*03b0*/  LDG.E.U8 R7, desc[UR6][R2.64+-0x8fe] ;  /* 0xfff7020602077981 */ /* 0x004ea2000c1e1100 */
[----:B------:R-:W-:Y:S02]  /*03c0*/  IMAD.MOV.U32 R4, RZ, RZ, R6 ;  /* 0x000000ffff047224 */ /* 0x000fe400078e0006 */
[----:B------:R-:W-:-:S05]  /*03d0*/  IMAD.MOV.U32 R5, RZ, RZ, R9 ;  /* 0x000000ffff057224 */ /* 0x000fca00078e0009 */
[----:B--2---:R0:W-:Y:S04]  /*03e0*/  STG.E.U8 desc[UR6][R4.64+-0x900], R7 ;  /* 0xfff7000704007986 */ /* 0x0041e8000c101106 */
[----:B------:R-:W2:Y:S04]  /*03f0*/  LDG.E.U8 R9, desc[UR6][R2.64+-0x8ff] ;  /* 0xfff7010602097981 */ /* 0x000ea8000c1e1100 */
[----:B--2---:R1:W-:Y:S04]  /*0400*/  STG.E.U8 desc[UR6][R4.64+-0x8ff], R9 ;  /* 0xfff7010904007986 */ /* 0x0043e8000c101106 */
[----:B------:R-:W2:Y:S04]  /*0410*/  LDG.E.U8 R11, desc[UR6][R2.64+-0x900] ;  /* 0xfff70006020b7981 */ /* 0x000ea8000c1e1100 */
[----:B--2---:R2:W-:Y:S04]  /*0420*/  STG.E.U8 desc[UR6][R4.64+-0x8fe], R11 ;  /* 0xfff7020b04007986 */ /* 0x0045e8000c101106 */
[----:B------:R-:W3:Y:S04]  /*0430*/  LDG.E.U8 R13, desc[UR6][R2.64+-0x47e] ;  /* 0xfffb8206020d7981 */ /* 0x000ee8000c1e1100 */
[----:B---3--:R3:W-:Y:S04]  /*0440*/  STG.E.U8 desc[UR6][R4.64+-0x480], R13 ;  /* 0xfffb800d04007986 */ /* 0x0087e8000c101106 */
[----:B------:R-:W4:Y:S04]  /*0450*/  LDG.E.U8 R15, desc[UR6][R2.64+-0x47f] ;  /* 0xfffb8106020f7981 */ /* 0x000f28000c1e1100 */
[----:B----4-:R4:W-:Y:S04]  /*0460*/  STG.E.U8 desc[UR6][R4.64+-0x47f], R15 ;  /* 0xfffb810f04007986 */ /* 0x0109e8000c101106 */
[----:B------:R-:W5:Y:S04]  /*0470*/  LDG.E.U8 R17, desc[UR6][R2.64+-0x480] ;  /* 0xfffb800602117981 */ /* 0x000f68000c1e1100 */
[----:B-----5:R5:W-:Y:S04]  /*0480*/  STG.E.U8 desc[UR6][R4.64+-0x47e], R17 ;  /* 0xfffb821104007986 */ /* 0x020be8000c101106 */
[----:B0-----:R-:W2:Y:S04]  /*0490*/  LDG.E.U8 R7, desc[UR6][R2.64+0x2] ;  /* 0x0000020602077981 */ /* 0x001ea8000c1e1100 */
[----:B--2---:R0:W-:Y:S04]  /*04a0*/  STG.E.U8 desc[UR6][R4.64], R7 ;  /* 0x0000000704007986 */ /* 0x0041e8000c101106 */
[----:B-1----:R-:W2:Y:S04]  /*04b0*/  LDG.E.U8 R9, desc[UR6][R2.64+0x1] ;  /* 0x0000010602097981 */ /* 0x002ea8000c1e1100 */
[----:B--2---:R1:W-:Y:S04]  /*04c0*/  STG.E.U8 desc[UR6][R4.64+0x1], R9 ;  /* 0x0000010904007986 */ /* 0x0043e8000c101106 */
[----:B------:R-:W2:Y:S04]  /*04d0*/  LDG.E.U8 R11, desc[UR6][R2.64] ;  /* 0x00000006020b7981 */ /* 0x000ea8000c1e1100 */
[----:B--2---:R2:W-:Y:S04]  /*04e0*/  STG.E.U8 desc[UR6][R4.64+0x2], R11 ;  /* 0x0000020b04007986 */ /* 0x0045e8000c101106 */
[----:B---3--:R-:W3:Y:S04]  /*04f0*/  LDG.E.U8 R13, desc[UR6][R2.64+0x482] ;  /* 0x00048206020d7981 */ /* 0x008ee8000c1e1100 */
[----:B---3--:R2:W-:Y:S04]  /*0500*/  STG.E.U8 desc[UR6][R4.64+0x480], R13 ;  /* 0x0004800d04007986 */ /* 0x0085e8000c101106 */
[----:B----4-:R-:W3:Y:S04]  /*0510*/  LDG.E.U8 R15, desc[UR6][R2.64+0x481] ;  /* 0x00048106020f7981 */ /* 0x010ee8000c1e1100 */
[----:B---3--:R2:W-:Y:S04]  /*0520*/  STG.E.U8 desc[UR6][R4.64+0x481], R15 ;  /* 0x0004810f04007986 */ /* 0x0085e8000c101106 */
[----:B-----5:R-:W3:Y:S01]  /*0530*/  LDG.E.U8 R17, desc[UR6][R2.64+0x480] ;  /* 0x0004800602117981 */ /* 0x020ee2000c1e1100 */
[----:B------:R-:W-:-:S02]  /*0540*/  IADD3 R0, PT, PT, R0, 0x600, RZ ;  /* 0x0000060000007810 */ /* 0x000fc40007ffe0ff */
[----:B0-----:R-:W-:Y:S02]  /*0550*/  IADD3 R7, P1, PT, R2, 0x1200, RZ ;  /* 0x0000120002077810 */ /* 0x001fe40007f3e0ff */
[----:B------:R-:W-:Y:S02]  /*0560*/  ISETP.GE.AND P0, PT, R0, UR5, PT ;  /* 0x0000000500007c0c */ /* 0x000fe4000bf06270 */
[----:B------:R-:W-:Y:S01]  /*0570*/  IADD3 R6, P2, PT, R4, 0x1200, RZ ;  /* 0x0000120004067810 */ /* 0x000fe20007f5e0ff */
[----:B------:R-:W-:-:S04]  /*0580*/  IMAD.X R8, RZ, RZ, R3, P1 ;  /* 0x000000ffff087224 */ /* 0x000fc800008e0603 */
[----:B-1----:R-:W-:Y:S01]  /*0590*/  IMAD.X R9, RZ, RZ, R5, P2 ;  /* 0x000000ffff097224 */ /* 0x002fe200010e0605 */
[----:B---3--:R2:W-:Y:S05]  /*05a0*/  STG.E.U8 desc[UR6][R4.64+0x482], R17 ;  /* 0x0004821104007986 */ /* 0x0085ea000c101106 */
[----:B------:R-:W-:Y:S05]  /*05b0*/  @!P0 BRA `(.L_x_3) ;  /* 0xfffffffc00748947 */ /* 0x000fea000383ffff */
[----:B------:R-:W-:Y:S05]  /*05c0*/  EXIT ;  /* 0x000000000000794d */ /* 0x000fea0003800000 */
.L_x_4:
[----:B------:R-:W-:-:S00]  /*05d0*/  BRA `(.L_x_4) ;  /* 0xfffffffc00fc7947 */ /* 0x000fc0000383ffff */
[----:B------:R-:W-:-:S00]  /*05e0*/  NOP ;  /* 0x0000000000007918 */ /* 0x000fc00000000000 */
        /* <DEDUP_REMOVED lines=9> */
.L_x_5:


//--------------------- .nv.shared.reserved.0     --------------------------
	.section	.nv.shared.reserved.0,"aw",@nobits
	.weak		__nv_reservedSMEM_offset_0_alias
	.size		__nv_reservedSMEM_offset_0_alias, 0, 64
	.other		__nv_reservedSMEM_offset_0_alias,@"STO_CUDA_RESERVED_SHARED STV_DEFAULT"
__nv_reservedSMEM_offset_0_alias:
	.zero		0
	.zero		64


//--------------------- .nv.constant0._Z15FragmentProgramiPhS_ --------------------------
	.section	.nv.constant0._Z15FragmentProgramiPhS_,"a",@progbits
	.sectionflags	@""
	.align	4
.nv.constant0._Z15FragmentProgramiPhS_:
	.zero		920


//--------------------- SYMBOLS --------------------------

	.type		.nv.reservedSmem.offset0,@object
	.size		.nv.reservedSmem.offset0,0x4
